	.headerflags	@"EF_CUDA_TEXMODE_UNIFIED EF_CUDA_64BIT_ADDRESS EF_CUDA_ACCELERATORS EF_CUDA_SM90 EF_CUDA_VIRTUAL_SM(EF_CUDA_SM90)"
	.elftype	@"ET_EXEC"


//--------------------- .nv.info                  --------------------------
	.section	.nv.info,"",@"SHT_CUDA_INFO"
	.align	4


	//----- nvinfo : EIATTR_REGCOUNT
	.align		4
        /*0000*/ 	.byte	0x04, 0x2f
        /*0002*/ 	.short	(.L_2 - .L_1)
	.align		4
.L_1:
        /*0004*/ 	.word	index@(triton_poi_fused_convolution_tanh_23)
        /*0008*/ 	.word	0x0000000c


	//----- nvinfo : EIATTR_MIN_STACK_SIZE
	.align		4
.L_2:
        /*000c*/ 	.byte	0x04, 0x12
        /*000e*/ 	.short	(.L_4 - .L_3)
	.align		4
.L_3:
        /*0010*/ 	.word	index@(triton_poi_fused_convolution_tanh_23)
        /*0014*/ 	.word	0x00000000


	//----- nvinfo : EIATTR_FRAME_SIZE
	.align		4
.L_4:
        /*0018*/ 	.byte	0x04, 0x11
        /*001a*/ 	.short	(.L_6 - .L_5)
	.align		4
.L_5:
        /*001c*/ 	.word	index@(triton_poi_fused_convolution_tanh_23)
        /*0020*/ 	.word	0x00000000


	//----- nvinfo : EIATTR_MIN_STACK_SIZE
	.align		4
.L_6:
        /*0024*/ 	.byte	0x04, 0x12
        /*0026*/ 	.short	(.L_8 - .L_7)
	.align		4
.L_7:
        /*0028*/ 	.word	index@(triton_poi_fused_convolution_tanh_23)
        /*002c*/ 	.word	0x00000000
.L_8:


//--------------------- .nv.info.triton_poi_fused_convolution_tanh_23 --------------------------
	.section	.nv.info.triton_poi_fused_convolution_tanh_23,"",@"SHT_CUDA_INFO"
	.sectionflags	@""
	.align	4


	//----- nvinfo : EIATTR_CUDA_API_VERSION
	.align		4
        /*0000*/ 	.byte	0x04, 0x37
        /*0002*/ 	.short	(.L_10 - .L_9)
.L_9:
        /*0004*/ 	.word	0x0000007c


	//----- nvinfo : EIATTR_KPARAM_INFO
	.align		4
.L_10:
        /*0008*/ 	.byte	0x04, 0x17
        /*000a*/ 	.short	(.L_12 - .L_11)
.L_11:
        /*000c*/ 	.word	0x00000000
        /*0010*/ 	.short	0x0002
        /*0012*/ 	.short	0x0010
        /*0014*/ 	.byte	0x00, 0xf0, 0x11, 0x00


	//----- nvinfo : EIATTR_KPARAM_INFO
	.align		4
.L_12:
        /*0018*/ 	.byte	0x04, 0x17
        /*001a*/ 	.short	(.L_14 - .L_13)
.L_13:
        /*001c*/ 	.word	0x00000000
        /*0020*/ 	.short	0x0001
        /*0022*/ 	.short	0x0008
        /*0024*/ 	.byte	0x00, 0xf4, 0x21, 0x00


	//----- nvinfo : EIATTR_KPARAM_INFO
	.align		4
.L_14:
        /*0028*/ 	.byte	0x04, 0x17
        /*002a*/ 	.short	(.L_16 - .L_15)
.L_15:
        /*002c*/ 	.word	0x00000000
        /*0030*/ 	.short	0x0000
        /*0032*/ 	.short	0x0000
        /*0034*/ 	.byte	0x00, 0xf4, 0x21, 0x00


	//----- nvinfo : EIATTR_SPARSE_MMA_MASK
	.align		4
.L_16:
        /*0038*/ 	.byte	0x03, 0x50
        /*003a*/ 	.short	0x0000


	//----- nvinfo : EIATTR_MAXREG_COUNT
	.align		4
        /*003c*/ 	.byte	0x03, 0x1b
        /*003e*/ 	.short	0x00ff


	//----- nvinfo : EIATTR_EXIT_INSTR_OFFSETS
	.align		4
        /*0040*/ 	.byte	0x04, 0x1c
        /*0042*/ 	.short	(.L_18 - .L_17)


	//   ....[0]....
.L_17:
        /*0044*/ 	.word	0x00000470


	//----- nvinfo : EIATTR_REQNTID
	.align		4
.L_18:
        /*0048*/ 	.byte	0x04, 0x10
        /*004a*/ 	.short	(.L_20 - .L_19)
.L_19:
        /*004c*/ 	.word	0x00000100
        /*0050*/ 	.word	0x00000001
        /*0054*/ 	.word	0x00000001


	//----- nvinfo : EIATTR_CRS_STACK_SIZE
	.align		4
.L_20:
        /*0058*/ 	.byte	0x04, 0x1e
        /*005a*/ 	.short	(.L_22 - .L_21)
.L_21:
        /*005c*/ 	.word	0x00000000


	//----- nvinfo : EIATTR_CBANK_PARAM_SIZE
	.align		4
.L_22:
        /*0060*/ 	.byte	0x03, 0x19
        /*0062*/ 	.short	0x0014


	//----- nvinfo : EIATTR_PARAM_CBANK
	.align		4
        /*0064*/ 	.byte	0x04, 0x0a
        /*0066*/ 	.short	(.L_24 - .L_23)
	.align		4
.L_23:
        /*0068*/ 	.word	index@(.nv.constant0.triton_poi_fused_convolution_tanh_23)
        /*006c*/ 	.short	0x0210
        /*006e*/ 	.short	0x0014


	//----- nvinfo : EIATTR_SW_WAR
	.align		4
.L_24:
        /*0070*/ 	.byte	0x04, 0x36
        /*0072*/ 	.short	(.L_26 - .L_25)
.L_25:
        /*0074*/ 	.word	0x00000008
.L_26:


//--------------------- .nv.callgraph             --------------------------
	.section	.nv.callgraph,"",@"SHT_CUDA_CALLGRAPH"
	.align	4
	.sectionentsize	8
	.align		4
        /*0000*/ 	.word	0x00000000
	.align		4
        /*0004*/ 	.word	0xffffffff
	.align		4
        /*0008*/ 	.word	0x00000000
	.align		4
        /*000c*/ 	.word	0xfffffffe
	.align		4
        /*0010*/ 	.word	0x00000000
	.align		4
        /*0014*/ 	.word	0xfffffffd
	.align		4
        /*0018*/ 	.word	0x00000000
	.align		4
        /*001c*/ 	.word	0xfffffffc


//--------------------- .nv.constant4             --------------------------
	.section	.nv.constant4,"a",@progbits
	.align	8
	.align		8
.nv.constant4:
        /*0000*/ 	.dword	_$_str


//--------------------- .text.triton_poi_fused_convolution_tanh_23 --------------------------
	.section	.text.triton_poi_fused_convolution_tanh_23,"ax",@progbits
	.align	128
        .global         triton_poi_fused_convolution_tanh_23
        .type           triton_poi_fused_convolution_tanh_23,@function
        .size           triton_poi_fused_convolution_tanh_23,(.L_x_7 - triton_poi_fused_convolution_tanh_23)
        .other          triton_poi_fused_convolution_tanh_23,@"STO_CUDA_ENTRY STV_DEFAULT"
triton_poi_fused_convolution_tanh_23:
.text.triton_poi_fused_convolution_tanh_23:
[----:B------:R-:W0:Y:S02]  /*0000*/  LDC R1, c[0x0][0x28] ;  /* 0x00000a00ff017b82 */ /* 0x000e240000000800 */
[----:B------:R-:W1:Y:S01]  /*0010*/  S2R R0, SR_TID.X ;  /* 0x0000000000007919 */ /* 0x000e620000002100 */
[----:B------:R-:W2:Y:S01]  /*0020*/  LDC.64 R6, c[0x0][0x218] ;  /* 0x00008600ff067b82 */ /* 0x000ea20000000a00 */
[----:B------:R-:W-:Y:S01]  /*0030*/  ULDC.64 UR4, c[0x0][0x208] ;  /* 0x0000820000047ab9 */ /* 0x000fe20000000a00 */
[----:B------:R-:W3:Y:S01]  /*0040*/  S2R R5, SR_CTAID.X ;  /* 0x0000000000057919 */ /* 0x000ee20000002500 */
[----:B-1----:R-:W-:Y:S02]  /*0050*/  SHF.L.U32 R0, R0, 0x1, RZ ;  /* 0x0000000100007819 */ /* 0x002fe400000006ff */
[----:B---3--:R-:W-:Y:S02]  /*0060*/  SHF.R.S32.HI R2, RZ, 0x16, R5 ;  /* 0x00000016ff027819 */ /* 0x008fe40000011405 */
[----:B------:R-:W-:Y:S02]  /*0070*/  LOP3.LUT R0, R0, 0x1fe, RZ, 0xc0, !PT ;  /* 0x000001fe00007812 */ /* 0x000fe400078ec0ff */
[----:B------:R-:W-:-:S02]  /*0080*/  SGXT R2, R2, 0x1 ;  /* 0x000000010202781a */ /* 0x000fc40000000200 */
[----:B------:R-:W-:-:S04]  /*0090*/  LEA R5, R5, R0, 0x9 ;  /* 0x0000000005057211 */ /* 0x000fc800078e48ff */
[----:B------:R-:W-:-:S04]  /*00a0*/  LEA.HI R2, R2, R5, RZ, 0x14 ;  /* 0x0000000502027211 */ /* 0x000fc800078fa0ff */
[----:B------:R-:W-:-:S04]  /*00b0*/  SHF.R.S32.HI R0, RZ, 0x14, R2 ;  /* 0x00000014ff007819 */ /* 0x000fc80000011402 */
[----:B------:R-:W-:-:S04]  /*00c0*/  LOP3.LUT R3, R0, 0xffff, RZ, 0xc0, !PT ;  /* 0x0000ffff00037812 */ /* 0x000fc800078ec0ff */
[----:B------:R-:W-:Y:S02]  /*00d0*/  LEA.HI R4, R3, R0, RZ, 0x12 ;  /* 0x0000000003047211 */ /* 0x000fe400078f90ff */
[----:B------:R-:W1:Y:S02]  /*00e0*/  LDC.64 R2, c[0x0][0x210] ;  /* 0x00008400ff027b82 */ /* 0x000e640000000a00 */
[----:B------:R-:W-:-:S04]  /*00f0*/  LOP3.LUT R4, R4, 0xfffc, RZ, 0xc0, !PT ;  /* 0x0000fffc04047812 */ /* 0x000fc800078ec0ff */
[----:B------:R-:W-:-:S04]  /*0100*/  IADD3 R4, RZ, -R4, RZ ;  /* 0x80000004ff047210 */ /* 0x000fc80007ffe0ff */
[----:B------:R-:W-:-:S04]  /*0110*/  PRMT R9, R4, 0x7710, RZ ;  /* 0x0000771004097816 */ /* 0x000fc800000000ff */
[----:B------:R-:W-:-:S04]  /*0120*/  IADD3 R0, R0, R9, RZ ;  /* 0x0000000900007210 */ /* 0x000fc80007ffe0ff */
[----:B------:R-:W-:-:S05]  /*0130*/  PRMT R9, R0, 0x9910, RZ ;  /* 0x0000991000097816 */ /* 0x000fca00000000ff */
[----:B--2---:R-:W-:-:S04]  /*0140*/  IMAD.WIDE R6, R9, 0x4, R6 ;  /* 0x0000000409067825 */ /* 0x004fc800078e0206 */
[----:B-1----:R-:W-:Y:S02]  /*0150*/  IMAD.WIDE R2, R5, 0x4, R2 ;  /* 0x0000000405027825 */ /* 0x002fe400078e0202 */
[----:B------:R-:W2:Y:S04]  /*0160*/  LDG.E.EL R6, desc[UR4][R6.64] ;  /* 0x0000000406067981 */ /* 0x000ea8000c2e1900 */
[----:B------:R-:W2:Y:S01]  /*0170*/  LDG.E.64 R4, desc[UR4][R2.64] ;  /* 0x0000000402047981 */ /* 0x000ea2000c1e1b00 */
[----:B------:R-:W-:Y:S01]  /*0180*/  BSSY B0, `(.L_x_0) ;  /* 0x0000017000007945 */ /* 0x000fe20003800000 */
[----:B--2---:R-:W-:-:S04]  /*0190*/  FADD R8, R4, R6 ;  /* 0x0000000604087221 */ /* 0x004fc80000000000 */
[----:B------:R-:W-:-:S05]  /*01a0*/  FADD.FTZ R0, |R8|, -RZ ;  /* 0x800000ff08007221 */ /* 0x000fca0000010200 */
[----:B------:R-:W-:Y:S01]  /*01b0*/  FSETP.GE.AND P0, PT, R0, 0.60000002384185791016, PT ;  /* 0x3f19999a0000780b */ /* 0x000fe20003f06000 */
[----:B------:R-:W-:-:S12]  /*01c0*/  FADD R4, R5, R6 ;  /* 0x0000000605047221 */ /* 0x000fd80000000000 */
[----:B------:R-:W-:Y:S05]  /*01d0*/  @!P0 BRA `(.L_x_1) ;  /* 0x0000000000288947 */ /* 0x000fea0003800000 */
[C---:B------:R-:W-:Y:S01]  /*01e0*/  FMUL R5, R0.reuse, 2.8853900432586669922 ;  /* 0x4038aa3b00057820 */ /* 0x040fe20000400000 */
[----:B------:R-:W-:Y:S01]  /*01f0*/  HFMA2.MMA R6, -RZ, RZ, 1.875, 0 ;  /* 0x3f800000ff067435 */ /* 0x000fe200000001ff */
[----:B------:R-:W-:-:S04]  /*0200*/  FSETP.GE.AND P0, PT, R0, 9.010913848876953125, PT ;  /* 0x41102cb40000780b */ /* 0x000fc80003f06000 */
[----:B------:R-:W1:Y:S02]  /*0210*/  MUFU.EX2 R5, R5 ;  /* 0x0000000500057308 */ /* 0x000e640000000800 */
[----:B-1----:R-:W-:-:S06]  /*0220*/  FADD R7, R5, 1 ;  /* 0x3f80000005077421 */ /* 0x002fcc0000000000 */
[----:B------:R-:W1:Y:S02]  /*0230*/  MUFU.RCP R7, R7 ;  /* 0x0000000700077308 */ /* 0x000e640000001000 */
[----:B-1----:R-:W-:-:S05]  /*0240*/  FFMA.FTZ R6, R7, -2, R6 ;  /* 0xc000000007067823 */ /* 0x002fca0000010006 */
[----:B------:R-:W-:-:S04]  /*0250*/  FSEL R9, R6, 1, !P0 ;  /* 0x3f80000006097808 */ /* 0x000fc80004000000 */
[----:B------:R-:W-:Y:S01]  /*0260*/  LOP3.LUT R6, R9, 0x80000000, R8, 0xf8, !PT ;  /* 0x8000000009067812 */ /* 0x000fe200078ef808 */
[----:B------:R-:W-:Y:S06]  /*0270*/  BRA `(.L_x_2) ;  /* 0x00000000001c7947 */ /* 0x000fec0003800000 */
.L_x_1:
[----:B------:R-:W-:Y:S01]  /*0280*/  MOV R0, 0x3c80f082 ;  /* 0x3c80f08200007802 */ /* 0x000fe20000000f00 */
[----:B------:R-:W-:-:S04]  /*0290*/  FMUL R5, R8, R8 ;  /* 0x0000000808057220 */ /* 0x000fc80000400000 */
[----:B------:R-:W-:-:S04]  /*02a0*/  FFMA.FTZ R0, R5, R0, -0.052303962409496307373 ;  /* 0xbd563cae05007423 */ /* 0x000fc80000010000 */
[----:B------:R-:W-:-:S04]  /*02b0*/  FFMA.FTZ R0, R5, R0, 0.1331529766321182251 ;  /* 0x3e08594105007423 */ /* 0x000fc80000010000 */
[----:B------:R-:W-:-:S04]  /*02c0*/  FFMA.FTZ R0, R5, R0, -0.33332768082618713379 ;  /* 0xbeaaa9ed05007423 */ /* 0x000fc80000010000 */
[----:B------:R-:W-:-:S04]  /*02d0*/  FFMA.FTZ R5, R5, R0, RZ ;  /* 0x0000000005057223 */ /* 0x000fc800000100ff */
[----:B------:R-:W-:-:S07]  /*02e0*/  FFMA.FTZ R6, R8, R5, R8 ;  /* 0x0000000508067223 */ /* 0x000fce0000010008 */
.L_x_2:
[----:B------:R-:W-:Y:S05]  /*02f0*/  BSYNC B0 ;  /* 0x0000000000007941 */ /* 0x000fea0003800000 */
.L_x_0:
[----:B------:R-:W-:Y:S01]  /*0300*/  FADD.FTZ R9, |R4|, -RZ ;  /* 0x800000ff04097221 */ /* 0x000fe20000010200 */
[----:B------:R-:W-:Y:S04]  /*0310*/  BSSY B0, `(.L_x_3) ;  /* 0x0000014000007945 */ /* 0x000fe80003800000 */
[----:B------:R-:W-:-:S13]  /*0320*/  FSETP.GE.AND P0, PT, R9, 0.60000002384185791016, PT ;  /* 0x3f19999a0900780b */ /* 0x000fda0003f06000 */
        /* <DEDUP_REMOVED lines=11> */
.L_x_4:
[----:B------:R-:W-:Y:S01]  /*03e0*/  MOV R0, 0x3c80f082 ;  /* 0x3c80f08200007802 */ /* 0x000fe20000000f00 */
[----:B------:R-:W-:-:S04]  /*03f0*/  FMUL R5, R4, R4 ;  /* 0x0000000404057220 */ /* 0x000fc80000400000 */
[----:B------:R-:W-:-:S04]  /*0400*/  FFMA.FTZ R0, R5, R0, -0.052303962409496307373 ;  /* 0xbd563cae05007423 */ /* 0x000fc80000010000 */
[----:B------:R-:W-:-:S04]  /*0410*/  FFMA.FTZ R0, R5, R0, 0.1331529766321182251 ;  /* 0x3e08594105007423 */ /* 0x000fc80000010000 */
[----:B------:R-:W-:-:S04]  /*0420*/  FFMA.FTZ R0, R5, R0, -0.33332768082618713379 ;  /* 0xbeaaa9ed05007423 */ /* 0x000fc80000010000 */
[----:B------:R-:W-:-:S04]  /*0430*/  FFMA.FTZ R5, R5, R0, RZ ;  /* 0x0000000005057223 */ /* 0x000fc800000100ff */
[----:B------:R-:W-:-:S07]  /*0440*/  FFMA.FTZ R7, R4, R5, R4 ;  /* 0x0000000504077223 */ /* 0x000fce0000010004 */
.L_x_5:
[----:B------:R-:W-:Y:S05]  /*0450*/  BSYNC B0 ;  /* 0x0000000000007941 */ /* 0x000fea0003800000 */
.L_x_3:
[----:B------:R-:W-:Y:S01]  /*0460*/  STG.E.64 desc[UR4][R2.64], R6 ;  /* 0x0000000602007986 */ /* 0x000fe2000c101b04 */
[----:B------:R-:W-:Y:S05]  /*0470*/  EXIT ;  /* 0x000000000000794d */ /* 0x000fea0003800000 */
.L_x_6:
[----:B------:R-:W-:-:S00]  /*0480*/  BRA `(.L_x_6) ;  /* 0xfffffffc00fc7947 */ /* 0x000fc0000383ffff */
[----:B------:R-:W-:-:S00]  /*0490*/  NOP ;  /* 0x0000000000007918 */ /* 0x000fc00000000000 */
        /* <DEDUP_REMOVED lines=14> */
.L_x_7:


//--------------------- .nv.global.init           --------------------------
	.section	.nv.global.init,"aw",@progbits
.nv.global.init:
	.type		_$_str,@object
	.size		_$_str,(.L_0 - _$_str)
_$_str:
        /*0000*/ 	.byte	0x5f, 0x5f, 0x43, 0x55, 0x44, 0x41, 0x5f, 0x46, 0x54, 0x5a, 0x00
.L_0:


//--------------------- .nv.constant0.triton_poi_fused_convolution_tanh_23 --------------------------
	.section	.nv.constant0.triton_poi_fused_convolution_tanh_23,"a",@progbits
	.sectionflags	@""
	.align	4
.nv.constant0.triton_poi_fused_convolution_tanh_23:
	.zero		548
